	.headerflags	@"EF_CUDA_TEXMODE_UNIFIED EF_CUDA_64BIT_ADDRESS EF_CUDA_ACCELERATORS EF_CUDA_SM90 EF_CUDA_VIRTUAL_SM(EF_CUDA_SM90)"
	.elftype	@"ET_EXEC"


//--------------------- .nv.info                  --------------------------
	.section	.nv.info,"",@"SHT_CUDA_INFO"
	.align	4


	//----- nvinfo : EIATTR_REGCOUNT
	.align		4
        /*0000*/ 	.byte	0x04, 0x2f
        /*0002*/ 	.short	(.L_3 - .L_2)
	.align		4
.L_2:
        /*0004*/ 	.word	index@(triton_poi_fused__native_batch_norm_legit_no_training_hardtanh_11)
        /*0008*/ 	.word	0x0000001e


	//----- nvinfo : EIATTR_MIN_STACK_SIZE
	.align		4
.L_3:
        /*000c*/ 	.byte	0x04, 0x12
        /*000e*/ 	.short	(.L_5 - .L_4)
	.align		4
.L_4:
        /*0010*/ 	.word	index@(triton_poi_fused__native_batch_norm_legit_no_training_hardtanh_11)
        /*0014*/ 	.word	0x00000000


	//----- nvinfo : EIATTR_FRAME_SIZE
	.align		4
.L_5:
        /*0018*/ 	.byte	0x04, 0x11
        /*001a*/ 	.short	(.L_7 - .L_6)
	.align		4
.L_6:
        /*001c*/ 	.word	index@(triton_poi_fused__native_batch_norm_legit_no_training_hardtanh_11)
        /*0020*/ 	.word	0x00000000


	//----- nvinfo : EIATTR_MIN_STACK_SIZE
	.align		4
.L_7:
        /*0024*/ 	.byte	0x04, 0x12
        /*0026*/ 	.short	(.L_9 - .L_8)
	.align		4
.L_8:
        /*0028*/ 	.word	index@(triton_poi_fused__native_batch_norm_legit_no_training_hardtanh_11)
        /*002c*/ 	.word	0x00000000
.L_9:


//--------------------- .nv.info.triton_poi_fused__native_batch_norm_legit_no_training_hardtanh_11 --------------------------
	.section	.nv.info.triton_poi_fused__native_batch_norm_legit_no_training_hardtanh_11,"",@"SHT_CUDA_INFO"
	.sectionflags	@""
	.align	4


	//----- nvinfo : EIATTR_CUDA_API_VERSION
	.align		4
        /*0000*/ 	.byte	0x04, 0x37
        /*0002*/ 	.short	(.L_11 - .L_10)
.L_10:
        /*0004*/ 	.word	0x0000007c


	//----- nvinfo : EIATTR_KPARAM_INFO
	.align		4
.L_11:
        /*0008*/ 	.byte	0x04, 0x17
        /*000a*/ 	.short	(.L_13 - .L_12)
.L_12:
        /*000c*/ 	.word	0x00000000
        /*0010*/ 	.short	0x0006
        /*0012*/ 	.short	0x0030
        /*0014*/ 	.byte	0x00, 0xf0, 0x11, 0x00


	//----- nvinfo : EIATTR_KPARAM_INFO
	.align		4
.L_13:
        /*0018*/ 	.byte	0x04, 0x17
        /*001a*/ 	.short	(.L_15 - .L_14)
.L_14:
        /*001c*/ 	.word	0x00000000
        /*0020*/ 	.short	0x0005
        /*0022*/ 	.short	0x0028
        /*0024*/ 	.byte	0x00, 0xf4, 0x21, 0x00


	//----- nvinfo : EIATTR_KPARAM_INFO
	.align		4
.L_15:
        /*0028*/ 	.byte	0x04, 0x17
        /*002a*/ 	.short	(.L_17 - .L_16)
.L_16:
        /*002c*/ 	.word	0x00000000
        /*0030*/ 	.short	0x0004
        /*0032*/ 	.short	0x0020
        /*0034*/ 	.byte	0x00, 0xf4, 0x21, 0x00


	//----- nvinfo : EIATTR_KPARAM_INFO
	.align		4
.L_17:
        /*0038*/ 	.byte	0x04, 0x17
        /*003a*/ 	.short	(.L_19 - .L_18)
.L_18:
        /*003c*/ 	.word	0x00000000
        /*0040*/ 	.short	0x0003
        /*0042*/ 	.short	0x0018
        /*0044*/ 	.byte	0x00, 0xf4, 0x21, 0x00


	//----- nvinfo : EIATTR_KPARAM_INFO
	.align		4
.L_19:
        /*0048*/ 	.byte	0x04, 0x17
        /*004a*/ 	.short	(.L_21 - .L_20)
.L_20:
        /*004c*/ 	.word	0x00000000
        /*0050*/ 	.short	0x0002
        /*0052*/ 	.short	0x0010
        /*0054*/ 	.byte	0x00, 0xf4, 0x21, 0x00


	//----- nvinfo : EIATTR_KPARAM_INFO
	.align		4
.L_21:
        /*0058*/ 	.byte	0x04, 0x17
        /*005a*/ 	.short	(.L_23 - .L_22)
.L_22:
        /*005c*/ 	.word	0x00000000
        /*0060*/ 	.short	0x0001
        /*0062*/ 	.short	0x0008
        /*0064*/ 	.byte	0x00, 0xf4, 0x21, 0x00


	//----- nvinfo : EIATTR_KPARAM_INFO
	.align		4
.L_23:
        /*0068*/ 	.byte	0x04, 0x17
        /*006a*/ 	.short	(.L_25 - .L_24)
.L_24:
        /*006c*/ 	.word	0x00000000
        /*0070*/ 	.short	0x0000
        /*0072*/ 	.short	0x0000
        /*0074*/ 	.byte	0x00, 0xf4, 0x21, 0x00


	//----- nvinfo : EIATTR_SPARSE_MMA_MASK
	.align		4
.L_25:
        /*0078*/ 	.byte	0x03, 0x50
        /*007a*/ 	.short	0x0000


	//----- nvinfo : EIATTR_MAXREG_COUNT
	.align		4
        /*007c*/ 	.byte	0x03, 0x1b
        /*007e*/ 	.short	0x00ff


	//----- nvinfo : EIATTR_EXIT_INSTR_OFFSETS
	.align		4
        /*0080*/ 	.byte	0x04, 0x1c
        /*0082*/ 	.short	(.L_27 - .L_26)


	//   ....[0]....
.L_26:
        /*0084*/ 	.word	0x00000860


	//----- nvinfo : EIATTR_REQNTID
	.align		4
.L_27:
        /*0088*/ 	.byte	0x04, 0x10
        /*008a*/ 	.short	(.L_29 - .L_28)
.L_28:
        /*008c*/ 	.word	0x00000080
        /*0090*/ 	.word	0x00000001
        /*0094*/ 	.word	0x00000001


	//----- nvinfo : EIATTR_CBANK_PARAM_SIZE
	.align		4
.L_29:
        /*0098*/ 	.byte	0x03, 0x19
        /*009a*/ 	.short	0x0034


	//----- nvinfo : EIATTR_PARAM_CBANK
	.align		4
        /*009c*/ 	.byte	0x04, 0x0a
        /*009e*/ 	.short	(.L_31 - .L_30)
	.align		4
.L_30:
        /*00a0*/ 	.word	index@(.nv.constant0.triton_poi_fused__native_batch_norm_legit_no_training_hardtanh_11)
        /*00a4*/ 	.short	0x0210
        /*00a6*/ 	.short	0x0034


	//----- nvinfo : EIATTR_SW_WAR
	.align		4
.L_31:
        /*00a8*/ 	.byte	0x04, 0x36
        /*00aa*/ 	.short	(.L_33 - .L_32)
.L_32:
        /*00ac*/ 	.word	0x00000008
.L_33:


//--------------------- .nv.callgraph             --------------------------
	.section	.nv.callgraph,"",@"SHT_CUDA_CALLGRAPH"
	.align	4
	.sectionentsize	8
	.align		4
        /*0000*/ 	.word	0x00000000
	.align		4
        /*0004*/ 	.word	0xffffffff
	.align		4
        /*0008*/ 	.word	0x00000000
	.align		4
        /*000c*/ 	.word	0xfffffffe
	.align		4
        /*0010*/ 	.word	0x00000000
	.align		4
        /*0014*/ 	.word	0xfffffffd
	.align		4
        /*0018*/ 	.word	0x00000000
	.align		4
        /*001c*/ 	.word	0xfffffffc


//--------------------- .nv.constant4             --------------------------
	.section	.nv.constant4,"a",@progbits
	.align	8
	.align		8
.nv.constant4:
        /*0000*/ 	.dword	_$_str
	.align		8
        /*0008*/ 	.dword	_$_str_$_2


//--------------------- .text.triton_poi_fused__native_batch_norm_legit_no_training_hardtanh_11 --------------------------
	.section	.text.triton_poi_fused__native_batch_norm_legit_no_training_hardtanh_11,"ax",@progbits
	.align	128
        .global         triton_poi_fused__native_batch_norm_legit_no_training_hardtanh_11
        .type           triton_poi_fused__native_batch_norm_legit_no_training_hardtanh_11,@function
        .size           triton_poi_fused__native_batch_norm_legit_no_training_hardtanh_11,(.L_x_1 - triton_poi_fused__native_batch_norm_legit_no_training_hardtanh_11)
        .other          triton_poi_fused__native_batch_norm_legit_no_training_hardtanh_11,@"STO_CUDA_ENTRY STV_DEFAULT"
triton_poi_fused__native_batch_norm_legit_no_training_hardtanh_11:
.text.triton_poi_fused__native_batch_norm_legit_no_training_hardtanh_11:
[----:B------:R-:W-:Y:S01]  /*0000*/  LDC R1, c[0x0][0x28] ;  /* 0x00000a00ff017b82 */ /* 0x000fe20000000800 */
[----:B------:R-:W1:Y:S01]  /*0010*/  S2R R0, SR_TID.X ;  /* 0x0000000000007919 */ /* 0x000e620000002100 */
[----:B------:R-:W-:-:S06]  /*0020*/  ULDC.64 UR4, c[0x0][0x208] ;  /* 0x0000820000047ab9 */ /* 0x000fcc0000000a00 */
[----:B------:R-:W2:Y:S01]  /*0030*/  LDC.64 R16, c[0x0][0x218] ;  /* 0x00008600ff107b82 */ /* 0x000ea20000000a00 */
[----:B------:R-:W3:Y:S07]  /*0040*/  S2R R5, SR_CTAID.X ;  /* 0x0000000000057919 */ /* 0x000eee0000002500 */
[----:B------:R-:W4:Y:S08]  /*0050*/  LDC.64 R14, c[0x0][0x210] ;  /* 0x00008400ff0e7b82 */ /* 0x000f300000000a00 */
[----:B------:R-:W5:Y:S01]  /*0060*/  LDC.64 R12, c[0x0][0x230] ;  /* 0x00008c00ff0c7b82 */ /* 0x000f620000000a00 */
[----:B-1----:R-:W-:Y:S01]  /*0070*/  IMAD.SHL.U32 R0, R0, 0x4, RZ ;  /* 0x0000000400007824 */ /* 0x002fe200078e00ff */
[----:B---3--:R-:W-:-:S04]  /*0080*/  SHF.R.S32.HI R3, RZ, 0x15, R5 ;  /* 0x00000015ff037819 */ /* 0x008fc80000011405 */
[----:B------:R-:W-:Y:S02]  /*0090*/  LOP3.LUT R0, R0, 0x1fc, RZ, 0xc0, !PT ;  /* 0x000001fc00007812 */ /* 0x000fe400078ec0ff */
[----:B------:R-:W-:-:S03]  /*00a0*/  SGXT R3, R3, 0x1 ;  /* 0x000000010303781a */ /* 0x000fc60000000200 */
[----:B------:R-:W-:-:S05]  /*00b0*/  IMAD R20, R5, 0x400, R0 ;  /* 0x0000040005147824 */ /* 0x000fca00078e0200 */
[----:B------:R-:W-:Y:S02]  /*00c0*/  LEA.HI R0, R3, R20, RZ, 0xa ;  /* 0x0000001403007211 */ /* 0x000fe400078f50ff */
[----:B------:R-:W1:Y:S02]  /*00d0*/  LDC.64 R2, c[0x0][0x220] ;  /* 0x00008800ff027b82 */ /* 0x000e640000000a00 */
[----:B------:R-:W-:Y:S01]  /*00e0*/  SHF.R.S32.HI R23, RZ, 0xa, R0 ;  /* 0x0000000aff177819 */ /* 0x000fe20000011400 */
[----:B------:R-:W-:-:S04]  /*00f0*/  VIADD R0, R0, 0x200 ;  /* 0x0000020000007836 */ /* 0x000fc80000000000 */
[----:B------:R-:W-:Y:S01]  /*0100*/  IMAD.HI R4, R23, 0x2aaaaaab, RZ ;  /* 0x2aaaaaab17047827 */ /* 0x000fe200078e02ff */
[----:B------:R-:W-:-:S04]  /*0110*/  SHF.R.S32.HI R0, RZ, 0xa, R0 ;  /* 0x0000000aff007819 */ /* 0x000fc80000011400 */
[----:B------:R-:W-:Y:S01]  /*0120*/  SHF.R.U32.HI R5, RZ, 0x1f, R4 ;  /* 0x0000001fff057819 */ /* 0x000fe20000011604 */
[----:B------:R-:W-:-:S03]  /*0130*/  IMAD.HI R6, R0, 0x2aaaaaab, RZ ;  /* 0x2aaaaaab00067827 */ /* 0x000fc600078e02ff */
[----:B------:R-:W-:Y:S02]  /*0140*/  LEA.HI R4, R4, R5, RZ, 0x1c ;  /* 0x0000000504047211 */ /* 0x000fe400078fe0ff */
[----:B------:R-:W-:-:S03]  /*0150*/  SHF.R.U32.HI R5, RZ, 0x1f, R6 ;  /* 0x0000001fff057819 */ /* 0x000fc60000011606 */
[----:B------:R-:W-:Y:S01]  /*0160*/  IMAD R23, R4, -0x60, R23 ;  /* 0xffffffa004177824 */ /* 0x000fe200078e0217 */
[----:B------:R-:W-:-:S03]  /*0170*/  LEA.HI R5, R6, R5, RZ, 0x1c ;  /* 0x0000000506057211 */ /* 0x000fc600078fe0ff */
[----:B-1----:R-:W-:-:S04]  /*0180*/  IMAD.WIDE R8, R23, 0x4, R2 ;  /* 0x0000000417087825 */ /* 0x002fc800078e0202 */
[----:B------:R-:W-:Y:S02]  /*0190*/  IMAD R19, R5, -0x60, R0 ;  /* 0xffffffa005137824 */ /* 0x000fe400078e0200 */
[----:B------:R-:W3:Y:S02]  /*01a0*/  LDG.E.EL R0, desc[UR4][R8.64] ;  /* 0x0000000408007981 */ /* 0x000ee4000c2e1900 */
[----:B------:R-:W-:Y:S02]  /*01b0*/  IMAD.WIDE R10, R19, 0x4, R2 ;  /* 0x00000004130a7825 */ /* 0x000fe400078e0202 */
[----:B------:R-:W1:Y:S03]  /*01c0*/  LDC.64 R2, c[0x0][0x228] ;  /* 0x00008a00ff027b82 */ /* 0x000e660000000a00 */
[----:B------:R-:W3:Y:S01]  /*01d0*/  LDG.E.EL R18, desc[UR4][R10.64] ;  /* 0x000000040a127981 */ /* 0x000ee2000c2e1900 */
[----:B--2---:R-:W-:-:S04]  /*01e0*/  IMAD.WIDE R26, R23, 0x4, R16 ;  /* 0x00000004171a7825 */ /* 0x004fc800078e0210 */
[----:B----4-:R-:W-:Y:S01]  /*01f0*/  IMAD.WIDE R14, R20, 0x4, R14 ;  /* 0x00000004140e7825 */ /* 0x010fe200078e020e */
[----:B------:R-:W2:Y:S04]  /*0200*/  LDG.E.EL R21, desc[UR4][R26.64] ;  /* 0x000000041a157981 */ /* 0x000ea8000c2e1900 */
[----:B------:R-:W2:Y:S01]  /*0210*/  LDG.E.128 R4, desc[UR4][R14.64] ;  /* 0x000000040e047981 */ /* 0x000ea2000c1e1d00 */
[----:B------:R-:W-:-:S03]  /*0220*/  IMAD.WIDE R16, R19, 0x4, R16 ;  /* 0x0000000413107825 */ /* 0x000fc600078e0210 */
[----:B------:R-:W4:Y:S04]  /*0230*/  LDG.E.128 R8, desc[UR4][R14.64+0x800] ;  /* 0x000800040e087981 */ /* 0x000f28000c1e1d00 */
[----:B------:R-:W4:Y:S01]  /*0240*/  LDG.E.EL R16, desc[UR4][R16.64] ;  /* 0x0000000410107981 */ /* 0x000f22000c2e1900 */
[----:B01----:R-:W-:-:S04]  /*0250*/  IMAD.WIDE R24, R23, 0x4, R2 ;  /* 0x0000000417187825 */ /* 0x003fc800078e0202 */
[----:B-----5:R-:W-:Y:S02]  /*0260*/  IMAD.WIDE R22, R23, 0x4, R12 ;  /* 0x0000000417167825 */ /* 0x020fe400078e020c */
[----:B------:R-:W5:Y:S04]  /*0270*/  LDG.E.EL R24, desc[UR4][R24.64] ;  /* 0x0000000418187981 */ /* 0x000f68000c2e1900 */
[----:B------:R-:W5:Y:S01]  /*0280*/  LDG.E.EL R23, desc[UR4][R22.64] ;  /* 0x0000000416177981 */ /* 0x000f62000c2e1900 */
[----:B------:R-:W-:-:S04]  /*0290*/  IMAD.WIDE R2, R19, 0x4, R2 ;  /* 0x0000000413027825 */ /* 0x000fc800078e0202 */
[----:B------:R-:W-:Y:S02]  /*02a0*/  IMAD.WIDE R12, R19, 0x4, R12 ;  /* 0x00000004130c7825 */ /* 0x000fe400078e020c */
[----:B------:R-:W4:Y:S04]  /*02b0*/  LDG.E.EL R2, desc[UR4][R2.64] ;  /* 0x0000000402027981 */ /* 0x000f28000c2e1900 */
[----:B------:R0:W4:Y:S02]  /*02c0*/  LDG.E.EL R13, desc[UR4][R12.64] ;  /* 0x000000040c0d7981 */ /* 0x000124000c2e1900 */
[----:B0-----:R-:W-:Y:S02]  /*02d0*/  IMAD.MOV.U32 R12, RZ, RZ, 0x3e800000 ;  /* 0x3e800000ff0c7424 */ /* 0x001fe400078e00ff */
[----:B---3--:R-:W-:-:S04]  /*02e0*/  FADD R0, R0, 9.9999997473787516356e-06 ;  /* 0x3727c5ac00007421 */ /* 0x008fc80000000000 */
[----:B------:R-:W0:Y:S01]  /*02f0*/  MUFU.SQRT R19, R0 ;  /* 0x0000000000137308 */ /* 0x000e220000002000 */
[----:B------:R-:W-:-:S07]  /*0300*/  FADD R18, R18, 9.9999997473787516356e-06 ;  /* 0x3727c5ac12127421 */ /* 0x000fce0000000000 */
[----:B------:R-:W1:Y:S01]  /*0310*/  MUFU.SQRT R25, R18 ;  /* 0x0000001200197308 */ /* 0x000e620000002000 */
[C---:B0-----:R-:W-:Y:S02]  /*0320*/  FSETP.GT.AND P0, PT, R19.reuse, 8.50705917302346158658e+37, PT ;  /* 0x7e8000001300780b */ /* 0x041fe40003f04000 */
[----:B------:R-:W-:Y:S02]  /*0330*/  FSETP.GEU.AND P2, PT, R19, 1.175494350822287508e-38, PT ;  /* 0x008000001300780b */ /* 0x000fe40003f4e000 */
[C---:B-1----:R-:W-:Y:S02]  /*0340*/  FSETP.GT.AND P1, PT, R25.reuse, 8.50705917302346158658e+37, PT ;  /* 0x7e8000001900780b */ /* 0x042fe40003f24000 */
[----:B------:R-:W-:-:S07]  /*0350*/  FSETP.GEU.AND P3, PT, R25, 1.175494350822287508e-38, PT ;  /* 0x008000001900780b */ /* 0x000fce0003f6e000 */
[----:B------:R-:W-:-:S04]  /*0360*/  @P0 FMUL R19, R19, 0.25 ;  /* 0x3e80000013130820 */ /* 0x000fc80000400000 */
[----:B------:R-:W-:Y:S01]  /*0370*/  @!P2 FMUL R19, R19, 16777216 ;  /* 0x4b8000001313a820 */ /* 0x000fe20000400000 */
[----:B------:R-:W-:-:S05]  /*0380*/  @P1 FMUL R25, R25, 0.25 ;  /* 0x3e80000019191820 */ /* 0x000fca0000400000 */
[----:B------:R-:W0:Y:S01]  /*0390*/  MUFU.RCP R19, R19 ;  /* 0x0000001300137308 */ /* 0x000e220000001000 */
[----:B------:R-:W-:Y:S01]  /*03a0*/  @!P3 FMUL R25, R25, 16777216 ;  /* 0x4b8000001919b820 */ /* 0x000fe20000400000 */
[----:B------:R-:W-:-:S06]  /*03b0*/  FSEL R0, R12, 1, P0 ;  /* 0x3f8000000c007808 */ /* 0x000fcc0000000000 */
[----:B------:R-:W1:Y:S01]  /*03c0*/  MUFU.RCP R25, R25 ;  /* 0x0000001900197308 */ /* 0x000e620000001000 */
[----:B------:R-:W-:Y:S01]  /*03d0*/  FSEL R12, R12, 1, P1 ;  /* 0x3f8000000c0c7808 */ /* 0x000fe20000800000 */
[----:B------:R-:W-:Y:S01]  /*03e0*/  @!P2 FMUL R0, R0, 16777216 ;  /* 0x4b8000000000a820 */ /* 0x000fe20000400000 */
[--C-:B--2---:R-:W-:Y:S01]  /*03f0*/  FADD R14, R7, -R21.reuse ;  /* 0x80000015070e7221 */ /* 0x104fe20000000000 */
[--C-:B------:R-:W-:Y:S02]  /*0400*/  FADD R6, R6, -R21.reuse ;  /* 0x8000001506067221 */ /* 0x100fe40000000000 */
[----:B------:R-:W-:Y:S01]  /*0410*/  @!P3 FMUL R12, R12, 16777216 ;  /* 0x4b8000000c0cb820 */ /* 0x000fe20000400000 */
[----:B0-----:R-:W-:Y:S01]  /*0420*/  FMUL R3, R19, R0 ;  /* 0x0000000013037220 */ /* 0x001fe20000400000 */
[----:B------:R-:W-:-:S03]  /*0430*/  FADD R4, R4, -R21 ;  /* 0x8000001504047221 */ /* 0x000fc60000000000 */
[C---:B------:R-:W-:Y:S01]  /*0440*/  FMUL R14, R3.reuse, R14 ;  /* 0x0000000e030e7220 */ /* 0x040fe20000400000 */
[----:B------:R-:W-:Y:S01]  /*0450*/  FMUL R6, R3, R6 ;  /* 0x0000000603067220 */ /* 0x000fe20000400000 */
[----:B-1----:R-:W-:Y:S01]  /*0460*/  FMUL R0, R25, R12 ;  /* 0x0000000c19007220 */ /* 0x002fe20000400000 */
[----:B------:R-:W-:Y:S01]  /*0470*/  FADD R12, R5, -R21 ;  /* 0x80000015050c7221 */ /* 0x000fe20000000000 */
[C-C-:B-----5:R-:W-:Y:S01]  /*0480*/  FFMA R14, R24.reuse, R14, R23.reuse ;  /* 0x0000000e180e7223 */ /* 0x160fe20000000017 */
[C---:B------:R-:W-:Y:S01]  /*0490*/  FMUL R4, R3.reuse, R4 ;  /* 0x0000000403047220 */ /* 0x040fe20000400000 */
[--C-:B------:R-:W-:Y:S01]  /*04a0*/  FFMA R6, R24, R6, R23.reuse ;  /* 0x0000000618067223 */ /* 0x100fe20000000017 */
[----:B------:R-:W-:Y:S01]  /*04b0*/  FMUL R12, R3, R12 ;  /* 0x0000000c030c7220 */ /* 0x000fe20000400000 */
[--C-:B----4-:R-:W-:Y:S01]  /*04c0*/  FADD R3, R8, -R16.reuse ;  /* 0x8000001008037221 */ /* 0x110fe20000000000 */
[--C-:B------:R-:W-:Y:S01]  /*04d0*/  FADD R9, R9, -R16.reuse ;  /* 0x8000001009097221 */ /* 0x100fe20000000000 */
[--C-:B------:R-:W-:Y:S01]  /*04e0*/  FADD R7, R10, -R16.reuse ;  /* 0x800000100a077221 */ /* 0x100fe20000000000 */
[----:B------:R-:W-:Y:S01]  /*04f0*/  FADD R11, R11, -R16 ;  /* 0x800000100b0b7221 */ /* 0x000fe20000000000 */
[----:B------:R-:W-:Y:S01]  /*0500*/  FSETP.GTU.AND P3, PT, R14, RZ, PT ;  /* 0x000000ff0e00720b */ /* 0x000fe20003f6c000 */
[C---:B------:R-:W-:Y:S01]  /*0510*/  FMUL R3, R0.reuse, R3 ;  /* 0x0000000300037220 */ /* 0x040fe20000400000 */
[C---:B------:R-:W-:Y:S01]  /*0520*/  FMUL R10, R0.reuse, R9 ;  /* 0x00000009000a7220 */ /* 0x040fe20000400000 */
[----:B------:R-:W-:Y:S01]  /*0530*/  FMUL R8, R0, R7 ;  /* 0x0000000700087220 */ /* 0x000fe20000400000 */
[----:B------:R-:W-:Y:S01]  /*0540*/  FFMA R5, R24, R12, R23 ;  /* 0x0000000c18057223 */ /* 0x000fe20000000017 */
[----:B------:R-:W-:Y:S01]  /*0550*/  FMUL R0, R0, R11 ;  /* 0x0000000b00007220 */ /* 0x000fe20000400000 */
[----:B------:R-:W-:-:S02]  /*0560*/  FSETP.GTU.AND P5, PT, R6, RZ, PT ;  /* 0x000000ff0600720b */ /* 0x000fc40003fac000 */
[----:B------:R-:W-:Y:S01]  /*0570*/  FSEL R7, R14, RZ, P3 ;  /* 0x000000ff0e077208 */ /* 0x000fe20001800000 */
[----:B------:R-:W-:Y:S01]  /*0580*/  FFMA R4, R24, R4, R23 ;  /* 0x0000000418047223 */ /* 0x000fe20000000017 */
[--C-:B------:R-:W-:Y:S01]  /*0590*/  FFMA R0, R2, R0, R13.reuse ;  /* 0x0000000002007223 */ /* 0x100fe2000000000d */
[----:B------:R-:W-:Y:S02]  /*05a0*/  FSEL R6, R6, RZ, P5 ;  /* 0x000000ff06067208 */ /* 0x000fe40002800000 */
[----:B------:R-:W-:Y:S02]  /*05b0*/  FSETP.GTU.AND P0, PT, R5, RZ, PT ;  /* 0x000000ff0500720b */ /* 0x000fe40003f0c000 */
[----:B------:R-:W-:Y:S01]  /*05c0*/  FSETP.GEU.AND P5, PT, R7, 6, PT ;  /* 0x40c000000700780b */ /* 0x000fe20003fae000 */
[C-C-:B------:R-:W-:Y:S01]  /*05d0*/  FFMA R12, R2.reuse, R3, R13.reuse ;  /* 0x00000003020c7223 */ /* 0x140fe2000000000d */
[----:B------:R-:W-:Y:S01]  /*05e0*/  FFMA R10, R2, R10, R13 ;  /* 0x0000000a020a7223 */ /* 0x000fe2000000000d */
[----:B------:R-:W-:-:S02]  /*05f0*/  FSETP.GTU.AND P4, PT, R4, RZ, PT ;  /* 0x000000ff0400720b */ /* 0x000fc40003f8c000 */
[----:B------:R-:W-:Y:S02]  /*0600*/  FSETP.GTU.AND P1, PT, R0, RZ, PT ;  /* 0x000000ff0000720b */ /* 0x000fe40003f2c000 */
[----:B------:R-:W-:Y:S01]  /*0610*/  FSEL R5, R5, RZ, P0 ;  /* 0x000000ff05057208 */ /* 0x000fe20000000000 */
[----:B------:R-:W-:Y:S01]  /*0620*/  FFMA R15, R2, R8, R13 ;  /* 0x00000008020f7223 */ /* 0x000fe2000000000d */
[----:B------:R-:W-:Y:S01]  /*0630*/  FSETP.GEU.AND P0, PT, R6, 6, PT ;  /* 0x40c000000600780b */ /* 0x000fe20003f0e000 */
[----:B------:R-:W0:Y:S01]  /*0640*/  LDC.64 R2, c[0x0][0x238] ;  /* 0x00008e00ff027b82 */ /* 0x000e220000000a00 */
[----:B------:R-:W-:Y:S02]  /*0650*/  FSEL R4, R4, RZ, P4 ;  /* 0x000000ff04047208 */ /* 0x000fe40002000000 */
[----:B------:R-:W-:Y:S02]  /*0660*/  FSEL R11, R0, RZ, P1 ;  /* 0x000000ff000b7208 */ /* 0x000fe40000800000 */
[----:B------:R-:W-:-:S02]  /*0670*/  FSETP.GTU.AND P2, PT, R10, RZ, PT ;  /* 0x000000ff0a00720b */ /* 0x000fc40003f4c000 */
[----:B------:R-:W-:Y:S02]  /*0680*/  FSETP.GTU.AND P3, PT, R12, RZ, PT ;  /* 0x000000ff0c00720b */ /* 0x000fe40003f6c000 */
[----:B------:R-:W-:Y:S02]  /*0690*/  FSETP.NAN.AND P4, PT, R7, R7, PT ;  /* 0x000000070700720b */ /* 0x000fe40003f88000 */
[----:B------:R-:W-:Y:S02]  /*06a0*/  FSETP.GEU.AND P1, PT, R5, 6, PT ;  /* 0x40c000000500780b */ /* 0x000fe40003f2e000 */
[----:B------:R-:W-:Y:S02]  /*06b0*/  FSETP.GTU.AND P6, PT, R15, RZ, PT ;  /* 0x000000ff0f00720b */ /* 0x000fe40003fcc000 */
[----:B------:R-:W-:Y:S02]  /*06c0*/  FSEL R9, R10, RZ, P2 ;  /* 0x000000ff0a097208 */ /* 0x000fe40001000000 */
[----:B------:R-:W-:-:S02]  /*06d0*/  FSEL R8, R12, RZ, P3 ;  /* 0x000000ff0c087208 */ /* 0x000fc40001800000 */
[----:B------:R-:W-:Y:S02]  /*06e0*/  @P5 SEL R7, R7, 0x40c00000, P4 ;  /* 0x40c0000007075807 */ /* 0x000fe40002000000 */
[----:B------:R-:W-:Y:S02]  /*06f0*/  FSETP.NAN.AND P2, PT, R6, R6, PT ;  /* 0x000000060600720b */ /* 0x000fe40003f48000 */
[----:B------:R-:W-:Y:S02]  /*0700*/  FSETP.GEU.AND P3, PT, R4, 6, PT ;  /* 0x40c000000400780b */ /* 0x000fe40003f6e000 */
[----:B------:R-:W-:Y:S02]  /*0710*/  FSETP.GEU.AND P5, PT, R11, 6, PT ;  /* 0x40c000000b00780b */ /* 0x000fe40003fae000 */
[----:B------:R-:W-:Y:S02]  /*0720*/  FSEL R10, R15, RZ, P6 ;  /* 0x000000ff0f0a7208 */ /* 0x000fe40003000000 */
[----:B------:R-:W-:-:S02]  /*0730*/  FSETP.NAN.AND P6, PT, R5, R5, PT ;  /* 0x000000050500720b */ /* 0x000fc40003fc8000 */
[----:B------:R-:W-:Y:S02]  /*0740*/  @P0 SEL R6, R6, 0x40c00000, P2 ;  /* 0x40c0000006060807 */ /* 0x000fe40001000000 */
[----:B------:R-:W-:Y:S02]  /*0750*/  FSETP.GEU.AND P4, PT, R9, 6, PT ;  /* 0x40c000000900780b */ /* 0x000fe40003f8e000 */
[----:B------:R-:W-:Y:S02]  /*0760*/  FSETP.GEU.AND P2, PT, R8, 6, PT ;  /* 0x40c000000800780b */ /* 0x000fe40003f4e000 */
[----:B------:R-:W-:Y:S02]  /*0770*/  FSETP.GEU.AND P0, PT, R10, 6, PT ;  /* 0x40c000000a00780b */ /* 0x000fe40003f0e000 */
[----:B------:R-:W-:Y:S02]  /*0780*/  @P1 SEL R5, R5, 0x40c00000, P6 ;  /* 0x40c0000005051807 */ /* 0x000fe40003000000 */
[----:B------:R-:W-:-:S02]  /*0790*/  FSETP.NAN.AND P6, PT, R4, R4, PT ;  /* 0x000000040400720b */ /* 0x000fc40003fc8000 */
[C---:B------:R-:W-:Y:S02]  /*07a0*/  FSETP.NAN.AND P1, PT, R11.reuse, R11, PT ;  /* 0x0000000b0b00720b */ /* 0x040fe40003f28000 */
[----:B------:R-:W-:Y:S02]  /*07b0*/  @P3 SEL R4, R4, 0x40c00000, P6 ;  /* 0x40c0000004043807 */ /* 0x000fe40003000000 */
[----:B------:R-:W-:Y:S02]  /*07c0*/  @P5 SEL R11, R11, 0x40c00000, P1 ;  /* 0x40c000000b0b5807 */ /* 0x000fe40000800000 */
[C---:B------:R-:W-:Y:S02]  /*07d0*/  FSETP.NAN.AND P6, PT, R9.reuse, R9, PT ;  /* 0x000000090900720b */ /* 0x040fe40003fc8000 */
[----:B------:R-:W-:Y:S02]  /*07e0*/  FSETP.NAN.AND P3, PT, R8, R8, PT ;  /* 0x000000080800720b */ /* 0x000fe40003f68000 */
[----:B------:R-:W-:Y:S01]  /*07f0*/  FSETP.NAN.AND P1, PT, R10, R10, PT ;  /* 0x0000000a0a00720b */ /* 0x000fe20003f28000 */
[----:B0-----:R-:W-:Y:S01]  /*0800*/  IMAD.WIDE R20, R20, 0x4, R2 ;  /* 0x0000000414147825 */ /* 0x001fe200078e0202 */
[----:B------:R-:W-:-:S02]  /*0810*/  @P4 SEL R9, R9, 0x40c00000, P6 ;  /* 0x40c0000009094807 */ /* 0x000fc40003000000 */
[----:B------:R-:W-:Y:S02]  /*0820*/  @P2 SEL R8, R8, 0x40c00000, P3 ;  /* 0x40c0000008082807 */ /* 0x000fe40001800000 */
[----:B------:R-:W-:Y:S01]  /*0830*/  @P0 SEL R10, R10, 0x40c00000, P1 ;  /* 0x40c000000a0a0807 */ /* 0x000fe20000800000 */
[----:B------:R-:W-:Y:S04]  /*0840*/  STG.E.128 desc[UR4][R20.64], R4 ;  /* 0x0000000414007986 */ /* 0x000fe8000c101d04 */
[----:B------:R-:W-:Y:S01]  /*0850*/  STG.E.128 desc[UR4][R20.64+0x800], R8 ;  /* 0x0008000814007986 */ /* 0x000fe2000c101d04 */
[----:B------:R-:W-:Y:S05]  /*0860*/  EXIT ;  /* 0x000000000000794d */ /* 0x000fea0003800000 */
.L_x_0:
[----:B------:R-:W-:-:S00]  /*0870*/  BRA `(.L_x_0) ;  /* 0xfffffffc00fc7947 */ /* 0x000fc0000383ffff */
[----:B------:R-:W-:-:S00]  /*0880*/  NOP ;  /* 0x0000000000007918 */ /* 0x000fc00000000000 */
[----:B------:R-:W-:-:S00]  /*0890*/  NOP ;  /* 0x0000000000007918 */ /* 0x000fc00000000000 */
[----:B------:R-:W-:-:S00]  /*08a0*/  NOP ;  /* 0x0000000000007918 */ /* 0x000fc00000000000 */
[----:B------:R-:W-:-:S00]  /*08b0*/  NOP ;  /* 0x0000000000007918 */ /* 0x000fc00000000000 */
[----:B------:R-:W-:-:S00]  /*08c0*/  NOP ;  /* 0x0000000000007918 */ /* 0x000fc00000000000 */
[----:B------:R-:W-:-:S00]  /*08d0*/  NOP ;  /* 0x0000000000007918 */ /* 0x000fc00000000000 */
[----:B------:R-:W-:-:S00]  /*08e0*/  NOP ;  /* 0x0000000000007918 */ /* 0x000fc00000000000 */
[----:B------:R-:W-:-:S00]  /*08f0*/  NOP ;  /* 0x0000000000007918 */ /* 0x000fc00000000000 */
.L_x_1:


//--------------------- .nv.global.init           --------------------------
	.section	.nv.global.init,"aw",@progbits
.nv.global.init:
	.type		_$_str,@object
	.size		_$_str,(_$_str_$_2 - _$_str)
_$_str:
        /*0000*/ 	.byte	0x5f, 0x5f, 0x43, 0x55, 0x44, 0x41, 0x5f, 0x46, 0x54, 0x5a, 0x00
	.type		_$_str_$_2,@object
	.size		_$_str_$_2,(.L_1 - _$_str_$_2)
_$_str_$_2:
        /*000b*/ 	.byte	0x5f, 0x5f, 0x43, 0x55, 0x44, 0x41, 0x5f, 0x50, 0x52, 0x45, 0x43, 0x5f, 0x53, 0x51, 0x52, 0x54
        /*001b*/ 	.byte	0x00
.L_1:


//--------------------- .nv.constant0.triton_poi_fused__native_batch_norm_legit_no_training_hardtanh_11 --------------------------
	.section	.nv.constant0.triton_poi_fused__native_batch_norm_legit_no_training_hardtanh_11,"a",@progbits
	.sectionflags	@""
	.align	4
.nv.constant0.triton_poi_fused__native_batch_norm_legit_no_training_hardtanh_11:
	.zero		580
